	.headerflags	@"EF_CUDA_TEXMODE_UNIFIED EF_CUDA_64BIT_ADDRESS EF_CUDA_ACCELERATORS EF_CUDA_SM90 EF_CUDA_VIRTUAL_SM(EF_CUDA_SM90)"
	.elftype	@"ET_EXEC"


//--------------------- .nv.info                  --------------------------
	.section	.nv.info,"",@"SHT_CUDA_INFO"
	.align	4


	//----- nvinfo : EIATTR_REGCOUNT
	.align		4
        /*0000*/ 	.byte	0x04, 0x2f
        /*0002*/ 	.short	(.L_3 - .L_2)
	.align		4
.L_2:
        /*0004*/ 	.word	index@(triton_poi_fused__native_batch_norm_legit_no_training_relu_4)
        /*0008*/ 	.word	0x00000030


	//----- nvinfo : EIATTR_MIN_STACK_SIZE
	.align		4
.L_3:
        /*000c*/ 	.byte	0x04, 0x12
        /*000e*/ 	.short	(.L_5 - .L_4)
	.align		4
.L_4:
        /*0010*/ 	.word	index@(triton_poi_fused__native_batch_norm_legit_no_training_relu_4)
        /*0014*/ 	.word	0x00000000


	//----- nvinfo : EIATTR_FRAME_SIZE
	.align		4
.L_5:
        /*0018*/ 	.byte	0x04, 0x11
        /*001a*/ 	.short	(.L_7 - .L_6)
	.align		4
.L_6:
        /*001c*/ 	.word	index@(triton_poi_fused__native_batch_norm_legit_no_training_relu_4)
        /*0020*/ 	.word	0x00000000


	//----- nvinfo : EIATTR_MIN_STACK_SIZE
	.align		4
.L_7:
        /*0024*/ 	.byte	0x04, 0x12
        /*0026*/ 	.short	(.L_9 - .L_8)
	.align		4
.L_8:
        /*0028*/ 	.word	index@(triton_poi_fused__native_batch_norm_legit_no_training_relu_4)
        /*002c*/ 	.word	0x00000000
.L_9:


//--------------------- .nv.info.triton_poi_fused__native_batch_norm_legit_no_training_relu_4 --------------------------
	.section	.nv.info.triton_poi_fused__native_batch_norm_legit_no_training_relu_4,"",@"SHT_CUDA_INFO"
	.sectionflags	@""
	.align	4


	//----- nvinfo : EIATTR_CUDA_API_VERSION
	.align		4
        /*0000*/ 	.byte	0x04, 0x37
        /*0002*/ 	.short	(.L_11 - .L_10)
.L_10:
        /*0004*/ 	.word	0x0000007c


	//----- nvinfo : EIATTR_KPARAM_INFO
	.align		4
.L_11:
        /*0008*/ 	.byte	0x04, 0x17
        /*000a*/ 	.short	(.L_13 - .L_12)
.L_12:
        /*000c*/ 	.word	0x00000000
        /*0010*/ 	.short	0x0006
        /*0012*/ 	.short	0x0030
        /*0014*/ 	.byte	0x00, 0xf0, 0x11, 0x00


	//----- nvinfo : EIATTR_KPARAM_INFO
	.align		4
.L_13:
        /*0018*/ 	.byte	0x04, 0x17
        /*001a*/ 	.short	(.L_15 - .L_14)
.L_14:
        /*001c*/ 	.word	0x00000000
        /*0020*/ 	.short	0x0005
        /*0022*/ 	.short	0x0028
        /*0024*/ 	.byte	0x00, 0xf4, 0x21, 0x00


	//----- nvinfo : EIATTR_KPARAM_INFO
	.align		4
.L_15:
        /*0028*/ 	.byte	0x04, 0x17
        /*002a*/ 	.short	(.L_17 - .L_16)
.L_16:
        /*002c*/ 	.word	0x00000000
        /*0030*/ 	.short	0x0004
        /*0032*/ 	.short	0x0020
        /*0034*/ 	.byte	0x00, 0xf4, 0x21, 0x00


	//----- nvinfo : EIATTR_KPARAM_INFO
	.align		4
.L_17:
        /*0038*/ 	.byte	0x04, 0x17
        /*003a*/ 	.short	(.L_19 - .L_18)
.L_18:
        /*003c*/ 	.word	0x00000000
        /*0040*/ 	.short	0x0003
        /*0042*/ 	.short	0x0018
        /*0044*/ 	.byte	0x00, 0xf4, 0x21, 0x00


	//----- nvinfo : EIATTR_KPARAM_INFO
	.align		4
.L_19:
        /*0048*/ 	.byte	0x04, 0x17
        /*004a*/ 	.short	(.L_21 - .L_20)
.L_20:
        /*004c*/ 	.word	0x00000000
        /*0050*/ 	.short	0x0002
        /*0052*/ 	.short	0x0010
        /*0054*/ 	.byte	0x00, 0xf4, 0x21, 0x00


	//----- nvinfo : EIATTR_KPARAM_INFO
	.align		4
.L_21:
        /*0058*/ 	.byte	0x04, 0x17
        /*005a*/ 	.short	(.L_23 - .L_22)
.L_22:
        /*005c*/ 	.word	0x00000000
        /*0060*/ 	.short	0x0001
        /*0062*/ 	.short	0x0008
        /*0064*/ 	.byte	0x00, 0xf4, 0x21, 0x00


	//----- nvinfo : EIATTR_KPARAM_INFO
	.align		4
.L_23:
        /*0068*/ 	.byte	0x04, 0x17
        /*006a*/ 	.short	(.L_25 - .L_24)
.L_24:
        /*006c*/ 	.word	0x00000000
        /*0070*/ 	.short	0x0000
        /*0072*/ 	.short	0x0000
        /*0074*/ 	.byte	0x00, 0xf4, 0x21, 0x00


	//----- nvinfo : EIATTR_SPARSE_MMA_MASK
	.align		4
.L_25:
        /*0078*/ 	.byte	0x03, 0x50
        /*007a*/ 	.short	0x0000


	//----- nvinfo : EIATTR_MAXREG_COUNT
	.align		4
        /*007c*/ 	.byte	0x03, 0x1b
        /*007e*/ 	.short	0x00ff


	//----- nvinfo : EIATTR_EXIT_INSTR_OFFSETS
	.align		4
        /*0080*/ 	.byte	0x04, 0x1c
        /*0082*/ 	.short	(.L_27 - .L_26)


	//   ....[0]....
.L_26:
        /*0084*/ 	.word	0x00000ea0


	//   ....[1]....
        /*0088*/ 	.word	0x00000ec0


	//----- nvinfo : EIATTR_REQNTID
	.align		4
.L_27:
        /*008c*/ 	.byte	0x04, 0x10
        /*008e*/ 	.short	(.L_29 - .L_28)
.L_28:
        /*0090*/ 	.word	0x00000080
        /*0094*/ 	.word	0x00000001
        /*0098*/ 	.word	0x00000001


	//----- nvinfo : EIATTR_CBANK_PARAM_SIZE
	.align		4
.L_29:
        /*009c*/ 	.byte	0x03, 0x19
        /*009e*/ 	.short	0x0034


	//----- nvinfo : EIATTR_PARAM_CBANK
	.align		4
        /*00a0*/ 	.byte	0x04, 0x0a
        /*00a2*/ 	.short	(.L_31 - .L_30)
	.align		4
.L_30:
        /*00a4*/ 	.word	index@(.nv.constant0.triton_poi_fused__native_batch_norm_legit_no_training_relu_4)
        /*00a8*/ 	.short	0x0210
        /*00aa*/ 	.short	0x0034


	//----- nvinfo : EIATTR_SW_WAR
	.align		4
.L_31:
        /*00ac*/ 	.byte	0x04, 0x36
        /*00ae*/ 	.short	(.L_33 - .L_32)
.L_32:
        /*00b0*/ 	.word	0x00000008
.L_33:


//--------------------- .nv.callgraph             --------------------------
	.section	.nv.callgraph,"",@"SHT_CUDA_CALLGRAPH"
	.align	4
	.sectionentsize	8
	.align		4
        /*0000*/ 	.word	0x00000000
	.align		4
        /*0004*/ 	.word	0xffffffff
	.align		4
        /*0008*/ 	.word	0x00000000
	.align		4
        /*000c*/ 	.word	0xfffffffe
	.align		4
        /*0010*/ 	.word	0x00000000
	.align		4
        /*0014*/ 	.word	0xfffffffd
	.align		4
        /*0018*/ 	.word	0x00000000
	.align		4
        /*001c*/ 	.word	0xfffffffc


//--------------------- .nv.constant4             --------------------------
	.section	.nv.constant4,"a",@progbits
	.align	8
	.align		8
.nv.constant4:
        /*0000*/ 	.dword	_$_str
	.align		8
        /*0008*/ 	.dword	_$_str_$_2


//--------------------- .text.triton_poi_fused__native_batch_norm_legit_no_training_relu_4 --------------------------
	.section	.text.triton_poi_fused__native_batch_norm_legit_no_training_relu_4,"ax",@progbits
	.align	128
        .global         triton_poi_fused__native_batch_norm_legit_no_training_relu_4
        .type           triton_poi_fused__native_batch_norm_legit_no_training_relu_4,@function
        .size           triton_poi_fused__native_batch_norm_legit_no_training_relu_4,(.L_x_1 - triton_poi_fused__native_batch_norm_legit_no_training_relu_4)
        .other          triton_poi_fused__native_batch_norm_legit_no_training_relu_4,@"STO_CUDA_ENTRY STV_DEFAULT"
triton_poi_fused__native_batch_norm_legit_no_training_relu_4:
.text.triton_poi_fused__native_batch_norm_legit_no_training_relu_4:
[----:B------:R-:W0:Y:S01]  /*0000*/  LDC R1, c[0x0][0x28] ;  /* 0x00000a00ff017b82 */ /* 0x000e220000000800 */
[----:B------:R-:W1:Y:S01]  /*0010*/  S2R R0, SR_TID.X ;  /* 0x0000000000007919 */ /* 0x000e620000002100 */
[----:B------:R-:W-:-:S06]  /*0020*/  HFMA2.MMA R24, -RZ, RZ, 0, 0 ;  /* 0x00000000ff187435 */ /* 0x000fcc00000001ff */
[----:B------:R-:W2:Y:S01]  /*0030*/  LDC.64 R2, c[0x0][0x220] ;  /* 0x00008800ff027b82 */ /* 0x000ea20000000a00 */
[----:B------:R-:W-:Y:S01]  /*0040*/  MOV R4, RZ ;  /* 0x000000ff00047202 */ /* 0x000fe20000000f00 */
[----:B------:R-:W3:Y:S01]  /*0050*/  S2R R25, SR_CTAID.X ;  /* 0x0000000000197919 */ /* 0x000ee20000002500 */
[----:B------:R-:W-:Y:S01]  /*0060*/  ULDC.64 UR4, c[0x0][0x208] ;  /* 0x0000820000047ab9 */ /* 0x000fe20000000a00 */
[----:B------:R-:W-:Y:S01]  /*0070*/  HFMA2.MMA R28, -RZ, RZ, 0, 0 ;  /* 0x00000000ff1c7435 */ /* 0x000fe200000001ff */
[----:B------:R-:W-:Y:S02]  /*0080*/  CS2R R38, SRZ ;  /* 0x0000000000267805 */ /* 0x000fe4000001ff00 */
[----:B------:R-:W-:Y:S02]  /*0090*/  CS2R R22, SRZ ;  /* 0x0000000000167805 */ /* 0x000fe4000001ff00 */
[----:B------:R-:W-:Y:S02]  /*00a0*/  CS2R R18, SRZ ;  /* 0x0000000000127805 */ /* 0x000fe4000001ff00 */
[----:B------:R-:W-:Y:S01]  /*00b0*/  CS2R R20, SRZ ;  /* 0x0000000000147805 */ /* 0x000fe2000001ff00 */
[----:B------:R-:W4:Y:S01]  /*00c0*/  LDC.64 R26, c[0x0][0x210] ;  /* 0x00008400ff1a7b82 */ /* 0x000f220000000a00 */
[----:B------:R-:W-:-:S02]  /*00d0*/  CS2R R12, SRZ ;  /* 0x00000000000c7805 */ /* 0x000fc4000001ff00 */
[----:B------:R-:W-:-:S05]  /*00e0*/  CS2R R14, SRZ ;  /* 0x00000000000e7805 */ /* 0x000fca000001ff00 */
[----:B------:R-:W5:Y:S01]  /*00f0*/  LDC.64 R16, c[0x0][0x230] ;  /* 0x00008c00ff107b82 */ /* 0x000f620000000a00 */
[----:B-1----:R-:W-:-:S04]  /*0100*/  SHF.L.U32 R0, R0, 0x2, RZ ;  /* 0x0000000200007819 */ /* 0x002fc800000006ff */
[----:B------:R-:W-:-:S04]  /*0110*/  LOP3.LUT R0, R0, 0x1fc, RZ, 0xc0, !PT ;  /* 0x000001fc00007812 */ /* 0x000fc800078ec0ff */
[----:B---3--:R-:W-:-:S04]  /*0120*/  LEA R25, R25, R0, 0xa ;  /* 0x0000000019197211 */ /* 0x008fc800078e50ff */
[C---:B------:R-:W-:Y:S01]  /*0130*/  ISETP.GE.AND P1, PT, R25.reuse, 0x54600, PT ;  /* 0x000546001900780c */ /* 0x040fe20003f26270 */
[----:B------:R-:W-:Y:S01]  /*0140*/  IMAD.HI R0, R25, -0x6e5d4c3b, R24 ;  /* 0x91a2b3c519007827 */ /* 0x000fe200078e0218 */
[----:B------:R-:W-:-:S04]  /*0150*/  IADD3 R29, R25, 0x200, RZ ;  /* 0x00000200191d7810 */ /* 0x000fc80007ffe0ff */
[----:B------:R-:W-:-:S04]  /*0160*/  SHF.R.U32.HI R5, RZ, 0x1f, R0 ;  /* 0x0000001fff057819 */ /* 0x000fc80000011600 */
[----:B------:R-:W-:-:S05]  /*0170*/  LEA.HI.SX32 R5, R0, R5, 0x17 ;  /* 0x0000000500057211 */ /* 0x000fca00078fbaff */
[----:B------:R-:W-:-:S05]  /*0180*/  IMAD.HI R0, R5, 0x2aaaaaab, RZ ;  /* 0x2aaaaaab05007827 */ /* 0x000fca00078e02ff */
[----:B------:R-:W-:-:S04]  /*0190*/  SHF.R.U32.HI R7, RZ, 0x1f, R0 ;  /* 0x0000001fff077819 */ /* 0x000fc80000011600 */
[----:B------:R-:W-:-:S05]  /*01a0*/  LEA.HI R0, R0, R7, RZ, 0x1c ;  /* 0x0000000700007211 */ /* 0x000fca00078fe0ff */
[----:B------:R-:W-:-:S04]  /*01b0*/  IMAD R45, R0, -0x60, R5 ;  /* 0xffffffa0002d7824 */ /* 0x000fc800078e0205 */
[----:B--2---:R-:W-:-:S05]  /*01c0*/  IMAD.WIDE R6, R45, 0x4, R2 ;  /* 0x000000042d067825 */ /* 0x004fca00078e0202 */
[----:B------:R-:W2:Y:S01]  /*01d0*/  @!P1 LDG.E.EL R4, desc[UR4][R6.64] ;  /* 0x0000000406049981 */ /* 0x000ea2000c2e1900 */
[----:B------:R-:W-:-:S03]  /*01e0*/  IMAD.HI R0, R29, -0x6e5d4c3b, R28 ;  /* 0x91a2b3c51d007827 */ /* 0x000fc600078e021c */
[----:B------:R-:W3:Y:S02]  /*01f0*/  @!P1 LDG.E.EL R39, desc[UR4][R6.64] ;  /* 0x0000000406279981 */ /* 0x000ee4000c2e1900 */
[----:B------:R-:W-:Y:S02]  /*0200*/  SHF.R.U32.HI R5, RZ, 0x1f, R0 ;  /* 0x0000001fff057819 */ /* 0x000fe40000011600 */
[----:B------:R-:W3:Y:S02]  /*0210*/  @!P1 LDG.E.EL R24, desc[UR4][R6.64] ;  /* 0x0000000406189981 */ /* 0x000ee4000c2e1900 */
[----:B------:R-:W-:Y:S02]  /*0220*/  LEA.HI.SX32 R5, R0, R5, 0x17 ;  /* 0x0000000500057211 */ /* 0x000fe400078fbaff */
[----:B------:R-:W-:Y:S01]  /*0230*/  ISETP.GE.AND P0, PT, R29, 0x54600, PT ;  /* 0x000546001d00780c */ /* 0x000fe20003f06270 */
[----:B------:R1:W3:Y:S02]  /*0240*/  @!P1 LDG.E.EL R22, desc[UR4][R6.64] ;  /* 0x0000000406169981 */ /* 0x0002e4000c2e1900 */
[----:B------:R-:W-:-:S05]  /*0250*/  IMAD.HI R0, R5, 0x2aaaaaab, RZ ;  /* 0x2aaaaaab05007827 */ /* 0x000fca00078e02ff */
[----:B------:R-:W-:-:S04]  /*0260*/  SHF.R.U32.HI R9, RZ, 0x1f, R0 ;  /* 0x0000001fff097819 */ /* 0x000fc80000011600 */
[----:B------:R-:W-:Y:S02]  /*0270*/  LEA.HI R0, R0, R9, RZ, 0x1c ;  /* 0x0000000900007211 */ /* 0x000fe400078fe0ff */
[----:B------:R-:W1:Y:S03]  /*0280*/  LDC.64 R8, c[0x0][0x218] ;  /* 0x00008600ff087b82 */ /* 0x000e660000000a00 */
[----:B------:R-:W-:Y:S01]  /*0290*/  IMAD R41, R0, -0x60, R5 ;  /* 0xffffffa000297824 */ /* 0x000fe200078e0205 */
[----:B------:R-:W-:-:S03]  /*02a0*/  MOV R0, RZ ;  /* 0x000000ff00007202 */ /* 0x000fc60000000f00 */
[----:B------:R-:W-:-:S05]  /*02b0*/  IMAD.WIDE R2, R41, 0x4, R2 ;  /* 0x0000000429027825 */ /* 0x000fca00078e0202 */
[----:B------:R-:W3:Y:S04]  /*02c0*/  @!P0 LDG.E.EL R0, desc[UR4][R2.64] ;  /* 0x0000000402008981 */ /* 0x000ee8000c2e1900 */
[----:B------:R-:W3:Y:S04]  /*02d0*/  @!P0 LDG.E.EL R28, desc[UR4][R2.64] ;  /* 0x00000004021c8981 */ /* 0x000ee8000c2e1900 */
[----:B------:R-:W3:Y:S04]  /*02e0*/  @!P0 LDG.E.EL R19, desc[UR4][R2.64] ;  /* 0x0000000402138981 */ /* 0x000ee8000c2e1900 */
[----:B------:R1:W3:Y:S01]  /*02f0*/  @!P0 LDG.E.EL R20, desc[UR4][R2.64] ;  /* 0x0000000402148981 */ /* 0x0002e2000c2e1900 */
[----:B----4-:R-:W-:-:S04]  /*0300*/  IMAD.WIDE R26, R25, 0x4, R26 ;  /* 0x00000004191a7825 */ /* 0x010fc800078e021a */
[--C-:B-1----:R-:W-:Y:S01]  /*0310*/  IMAD.WIDE R6, R45, 0x4, R8.reuse ;  /* 0x000000042d067825 */ /* 0x102fe200078e0208 */
[----:B------:R-:W4:Y:S04]  /*0320*/  @!P1 LDG.E.128 R12, desc[UR4][R26.64] ;  /* 0x000000041a0c9981 */ /* 0x000f28000c1e1d00 */
[----:B------:R-:W4:Y:S01]  /*0330*/  @!P1 LDG.E.EL R18, desc[UR4][R6.64] ;  /* 0x0000000406129981 */ /* 0x000f22000c2e1900 */
[----:B0-----:R-:W0:Y:S01]  /*0340*/  LDC.64 R2, c[0x0][0x228] ;  /* 0x00008a00ff027b82 */ /* 0x001e220000000a00 */
[----:B------:R-:W-:Y:S01]  /*0350*/  HFMA2.MMA R43, -RZ, RZ, 0, 0 ;  /* 0x00000000ff2b7435 */ /* 0x000fe200000001ff */
[----:B------:R-:W-:Y:S01]  /*0360*/  CS2R R10, SRZ ;  /* 0x00000000000a7805 */ /* 0x000fe2000001ff00 */
[----:B------:R-:W4:Y:S01]  /*0370*/  @!P1 LDG.E.EL R38, desc[UR4][R6.64] ;  /* 0x0000000406269981 */ /* 0x000f22000c2e1900 */
[----:B------:R-:W-:-:S04]  /*0380*/  IMAD.WIDE R8, R41, 0x4, R8 ;  /* 0x0000000429087825 */ /* 0x000fc800078e0208 */
[----:B------:R-:W4:Y:S04]  /*0390*/  @!P1 LDG.E.EL R11, desc[UR4][R6.64] ;  /* 0x00000004060b9981 */ /* 0x000f28000c2e1900 */
[----:B------:R0:W4:Y:S01]  /*03a0*/  @!P1 LDG.E.EL R43, desc[UR4][R6.64] ;  /* 0x00000004062b9981 */ /* 0x000122000c2e1900 */
[----:B------:R-:W-:Y:S02]  /*03b0*/  CS2R R32, SRZ ;  /* 0x0000000000207805 */ /* 0x000fe4000001ff00 */
[----:B------:R-:W-:-:S04]  /*03c0*/  CS2R R30, SRZ ;  /* 0x00000000001e7805 */ /* 0x000fc8000001ff00 */
[----:B------:R-:W4:Y:S04]  /*03d0*/  @!P0 LDG.E.EL R33, desc[UR4][R8.64] ;  /* 0x0000000408218981 */ /* 0x000f28000c2e1900 */
[----:B------:R-:W4:Y:S01]  /*03e0*/  @!P0 LDG.E.EL R30, desc[UR4][R8.64] ;  /* 0x00000004081e8981 */ /* 0x000f22000c2e1900 */
[----:B0-----:R-:W-:-:S03]  /*03f0*/  IMAD.WIDE R6, R45, 0x4, R2 ;  /* 0x000000042d067825 */ /* 0x001fc600078e0202 */
[----:B------:R-:W4:Y:S01]  /*0400*/  @!P0 LDG.E.EL R31, desc[UR4][R8.64] ;  /* 0x00000004081f8981 */ /* 0x000f22000c2e1900 */
[----:B-----5:R-:W-:-:S03]  /*0410*/  IMAD.WIDE R44, R45, 0x4, R16 ;  /* 0x000000042d2c7825 */ /* 0x020fc600078e0210 */
[----:B------:R0:W5:Y:S01]  /*0420*/  @!P0 LDG.E.EL R32, desc[UR4][R8.64] ;  /* 0x0000000408208981 */ /* 0x000162000c2e1900 */
[----:B------:R-:W-:-:S04]  /*0430*/  IMAD.WIDE R2, R41, 0x4, R2 ;  /* 0x0000000429027825 */ /* 0x000fc800078e0202 */
[----:B------:R-:W-:Y:S01]  /*0440*/  IMAD.WIDE R16, R41, 0x4, R16 ;  /* 0x0000000429107825 */ /* 0x000fe200078e0210 */
[----:B------:R-:W4:Y:S01]  /*0450*/  @!P0 LDG.E.EL R23, desc[UR4][R2.64] ;  /* 0x0000000402178981 */ /* 0x000f22000c2e1900 */
[----:B0-----:R-:W-:-:S03]  /*0460*/  CS2R R8, SRZ ;  /* 0x0000000000087805 */ /* 0x001fc6000001ff00 */
[----:B------:R-:W4:Y:S04]  /*0470*/  @!P0 LDG.E.EL R10, desc[UR4][R2.64] ;  /* 0x00000004020a8981 */ /* 0x000f28000c2e1900 */
[----:B------:R-:W4:Y:S04]  /*0480*/  @!P0 LDG.E.EL R21, desc[UR4][R2.64] ;  /* 0x0000000402158981 */ /* 0x000f28000c2e1900 */
[----:B------:R0:W4:Y:S04]  /*0490*/  @!P0 LDG.E.EL R9, desc[UR4][R2.64] ;  /* 0x0000000402098981 */ /* 0x000128000c2e1900 */
[----:B------:R-:W4:Y:S01]  /*04a0*/  @!P0 LDG.E.EL R8, desc[UR4][R16.64] ;  /* 0x0000000410088981 */ /* 0x000f22000c2e1900 */
[----:B0-----:R-:W-:-:S02]  /*04b0*/  CS2R R2, SRZ ;  /* 0x0000000000027805 */ /* 0x001fc4000001ff00 */
[----:B------:R-:W-:-:S04]  /*04c0*/  CS2R R36, SRZ ;  /* 0x0000000000247805 */ /* 0x000fc8000001ff00 */
[----:B------:R-:W5:Y:S04]  /*04d0*/  @!P0 LDG.E.EL R2, desc[UR4][R16.64] ;  /* 0x0000000410028981 */ /* 0x000f68000c2e1900 */
[----:B------:R-:W5:Y:S01]  /*04e0*/  @!P0 LDG.E.EL R3, desc[UR4][R16.64] ;  /* 0x0000000410038981 */ /* 0x000f62000c2e1900 */
[----:B------:R-:W-:Y:S02]  /*04f0*/  MOV R40, RZ ;  /* 0x000000ff00287202 */ /* 0x000fe40000000f00 */
[----:B------:R-:W-:Y:S01]  /*0500*/  CS2R R34, SRZ ;  /* 0x0000000000227805 */ /* 0x000fe2000001ff00 */
[----:B------:R-:W-:Y:S01]  /*0510*/  HFMA2.MMA R5, -RZ, RZ, 0, 0 ;  /* 0x00000000ff057435 */ /* 0x000fe200000001ff */
[----:B------:R-:W5:Y:S04]  /*0520*/  @!P1 LDG.E.EL R37, desc[UR4][R6.64] ;  /* 0x0000000406259981 */ /* 0x000f68000c2e1900 */
[----:B------:R-:W5:Y:S04]  /*0530*/  @!P1 LDG.E.EL R40, desc[UR4][R6.64] ;  /* 0x0000000406289981 */ /* 0x000f68000c2e1900 */
[----:B------:R-:W5:Y:S04]  /*0540*/  @!P1 LDG.E.EL R35, desc[UR4][R6.64] ;  /* 0x0000000406239981 */ /* 0x000f68000c2e1900 */
[----:B------:R0:W5:Y:S04]  /*0550*/  @!P1 LDG.E.EL R36, desc[UR4][R6.64] ;  /* 0x0000000406249981 */ /* 0x000168000c2e1900 */
[----:B------:R-:W5:Y:S04]  /*0560*/  @!P1 LDG.E.EL R34, desc[UR4][R44.64] ;  /* 0x000000042c229981 */ /* 0x000f68000c2e1900 */
[----:B------:R-:W5:Y:S01]  /*0570*/  @!P1 LDG.E.EL R5, desc[UR4][R44.64] ;  /* 0x000000042c059981 */ /* 0x000f62000c2e1900 */
[----:B0-----:R-:W-:-:S06]  /*0580*/  CS2R R6, SRZ ;  /* 0x0000000000067805 */ /* 0x001fcc000001ff00 */
[----:B------:R-:W5:Y:S04]  /*0590*/  @!P1 LDG.E.EL R6, desc[UR4][R44.64] ;  /* 0x000000042c069981 */ /* 0x000f68000c2e1900 */
[----:B------:R-:W5:Y:S01]  /*05a0*/  @!P1 LDG.E.EL R7, desc[UR4][R44.64] ;  /* 0x000000042c079981 */ /* 0x000f62000c2e1900 */
[----:B--2---:R-:W-:-:S06]  /*05b0*/  FADD R42, R4, 0.0010000000474974513054 ;  /* 0x3a83126f042a7421 */ /* 0x004fcc0000000000 */
[----:B------:R-:W0:Y:S01]  /*05c0*/  MUFU.SQRT R42, R42 ;  /* 0x0000002a002a7308 */ /* 0x000e220000002000 */
[----:B---3--:R-:W-:-:S07]  /*05d0*/  FADD R41, R39, 0.0010000000474974513054 ;  /* 0x3a83126f27297421 */ /* 0x008fce0000000000 */
[----:B------:R-:W1:Y:S01]  /*05e0*/  MUFU.SQRT R41, R41 ;  /* 0x0000002900297308 */ /* 0x000e620000002000 */
[C---:B0-----:R-:W-:Y:S02]  /*05f0*/  FSETP.GT.AND P3, PT, R42.reuse, 8.50705917302346158658e+37, PT ;  /* 0x7e8000002a00780b */ /* 0x041fe40003f64000 */
[----:B------:R-:W-:Y:S02]  /*0600*/  FSETP.GEU.AND P4, PT, R42, 1.175494350822287508e-38, PT ;  /* 0x008000002a00780b */ /* 0x000fe40003f8e000 */
[----:B------:R-:W-:Y:S01]  /*0610*/  MOV R4, RZ ;  /* 0x000000ff00047202 */ /* 0x000fe20000000f00 */
[----:B------:R-:W-:Y:S01]  /*0620*/  FADD R39, R24, 0.0010000000474974513054 ;  /* 0x3a83126f18277421 */ /* 0x000fe20000000000 */
[----:B-1----:R-:W-:-:S04]  /*0630*/  FSETP.GT.AND P5, PT, R41, 8.50705917302346158658e+37, PT ;  /* 0x7e8000002900780b */ /* 0x002fc80003fa4000 */
[----:B------:R0:W2:Y:S03]  /*0640*/  @!P0 LDG.E.EL R4, desc[UR4][R16.64] ;  /* 0x0000000410048981 */ /* 0x0000a6000c2e1900 */
[----:B------:R-:W-:Y:S01]  /*0650*/  @P3 FMUL R42, R42, 0.25 ;  /* 0x3e8000002a2a3820 */ /* 0x000fe20000400000 */
[----:B------:R-:W1:Y:S03]  /*0660*/  MUFU.SQRT R39, R39 ;  /* 0x0000002700277308 */ /* 0x000e660000002000 */
[----:B------:R-:W-:Y:S01]  /*0670*/  @!P4 FMUL R42, R42, 16777216 ;  /* 0x4b8000002a2ac820 */ /* 0x000fe20000400000 */
[----:B0-----:R-:W-:Y:S01]  /*0680*/  HFMA2.MMA R16, -RZ, RZ, 1.625, 0 ;  /* 0x3e800000ff107435 */ /* 0x001fe200000001ff */
[----:B------:R-:W-:-:S04]  /*0690*/  FSETP.GEU.AND P6, PT, R41, 1.175494350822287508e-38, PT ;  /* 0x008000002900780b */ /* 0x000fc80003fce000 */
[----:B------:R-:W0:Y:S01]  /*06a0*/  MUFU.RCP R42, R42 ;  /* 0x0000002a002a7308 */ /* 0x000e220000001000 */
[----:B------:R-:W-:Y:S01]  /*06b0*/  FADD R22, R22, 0.0010000000474974513054 ;  /* 0x3a83126f16167421 */ /* 0x000fe20000000000 */
[----:B------:R-:W-:-:S03]  /*06c0*/  @P5 FMUL R41, R41, 0.25 ;  /* 0x3e80000029295820 */ /* 0x000fc60000400000 */
[----:B------:R-:W-:-:S03]  /*06d0*/  FSEL R17, R16, 1, P3 ;  /* 0x3f80000010117808 */ /* 0x000fc60001800000 */
[----:B------:R-:W3:Y:S01]  /*06e0*/  MUFU.SQRT R24, R22 ;  /* 0x0000001600187308 */ /* 0x000ee20000002000 */
[----:B-1----:R-:W-:Y:S01]  /*06f0*/  FSETP.GT.AND P2, PT, R39, 8.50705917302346158658e+37, PT ;  /* 0x7e8000002700780b */ /* 0x002fe20003f44000 */
[----:B------:R-:W-:Y:S01]  /*0700*/  @!P6 FMUL R41, R41, 16777216 ;  /* 0x4b8000002929e820 */ /* 0x000fe20000400000 */
[----:B------:R-:W-:Y:S01]  /*0710*/  @!P4 FMUL R17, R17, 16777216 ;  /* 0x4b8000001111c820 */ /* 0x000fe20000400000 */
[----:B------:R-:W-:Y:S01]  /*0720*/  FADD R45, R0, 0.0010000000474974513054 ;  /* 0x3a83126f002d7421 */ /* 0x000fe20000000000 */
[----:B------:R-:W-:Y:S02]  /*0730*/  FSETP.GEU.AND P3, PT, R39, 1.175494350822287508e-38, PT ;  /* 0x008000002700780b */ /* 0x000fe40003f6e000 */
[----:B0-----:R-:W-:Y:S02]  /*0740*/  FMUL R0, R42, R17 ;  /* 0x000000112a007220 */ /* 0x001fe40000400000 */
[----:B------:R-:W0:Y:S01]  /*0750*/  MUFU.RCP R42, R41 ;  /* 0x00000029002a7308 */ /* 0x000e220000001000 */
[----:B------:R-:W-:-:S02]  /*0760*/  FSEL R17, R16, 1, P5 ;  /* 0x3f80000010117808 */ /* 0x000fc40002800000 */
[C---:B---3--:R-:W-:Y:S02]  /*0770*/  FSETP.GT.AND P4, PT, R24.reuse, 8.50705917302346158658e+37, PT ;  /* 0x7e8000001800780b */ /* 0x048fe40003f84000 */
[----:B------:R-:W-:Y:S01]  /*0780*/  @P2 FMUL R39, R39, 0.25 ;  /* 0x3e80000027272820 */ /* 0x000fe20000400000 */
[----:B------:R-:W-:Y:S01]  /*0790*/  @!P6 FMUL R17, R17, 16777216 ;  /* 0x4b8000001111e820 */ /* 0x000fe20000400000 */
[----:B------:R-:W-:Y:S01]  /*07a0*/  FSETP.GEU.AND P5, PT, R24, 1.175494350822287508e-38, PT ;  /* 0x008000001800780b */ /* 0x000fe20003fae000 */
[----:B------:R-:W-:Y:S01]  /*07b0*/  FADD R28, R28, 0.0010000000474974513054 ;  /* 0x3a83126f1c1c7421 */ /* 0x000fe20000000000 */
[----:B------:R-:W-:Y:S01]  /*07c0*/  @!P3 FMUL R39, R39, 16777216 ;  /* 0x4b8000002727b820 */ /* 0x000fe20000400000 */
[----:B------:R-:W1:Y:S01]  /*07d0*/  MUFU.SQRT R22, R45 ;  /* 0x0000002d00167308 */ /* 0x000e620000002000 */
[----:B0-----:R-:W-:-:S07]  /*07e0*/  FMUL R42, R42, R17 ;  /* 0x000000112a2a7220 */ /* 0x001fce0000400000 */
[----:B------:R-:W0:Y:S01]  /*07f0*/  MUFU.SQRT R17, R28 ;  /* 0x0000001c00117308 */ /* 0x000e220000002000 */
[----:B------:R-:W-:Y:S01]  /*0800*/  @P4 FMUL R24, R24, 0.25 ;  /* 0x3e80000018184820 */ /* 0x000fe20000400000 */
[----:B------:R-:W-:-:S06]  /*0810*/  FADD R19, R19, 0.0010000000474974513054 ;  /* 0x3a83126f13137421 */ /* 0x000fcc0000000000 */
[----:B------:R-:W3:Y:S01]  /*0820*/  MUFU.RCP R44, R39 ;  /* 0x00000027002c7308 */ /* 0x000ee20000001000 */
[----:B------:R-:W-:Y:S01]  /*0830*/  FSEL R41, R16, 1, P2 ;  /* 0x3f80000010297808 */ /* 0x000fe20001000000 */
[----:B------:R-:W-:Y:S01]  /*0840*/  @!P5 FMUL R24, R24, 16777216 ;  /* 0x4b8000001818d820 */ /* 0x000fe20000400000 */
[----:B-1----:R-:W-:-:S03]  /*0850*/  FSETP.GT.AND P6, PT, R22, 8.50705917302346158658e+37, PT ;  /* 0x7e8000001600780b */ /* 0x002fc60003fc4000 */
[----:B------:R-:W-:Y:S02]  /*0860*/  @!P3 FMUL R41, R41, 16777216 ;  /* 0x4b8000002929b820 */ /* 0x000fe40000400000 */
[----:B------:R-:W1:Y:S01]  /*0870*/  MUFU.SQRT R19, R19 ;  /* 0x0000001300137308 */ /* 0x000e620000002000 */
[----:B0-----:R-:W-:-:S07]  /*0880*/  FSETP.GT.AND P3, PT, R17, 8.50705917302346158658e+37, PT ;  /* 0x7e8000001100780b */ /* 0x001fce0003f64000 */
[----:B------:R-:W0:Y:S01]  /*0890*/  MUFU.RCP R39, R24 ;  /* 0x0000001800277308 */ /* 0x000e220000001000 */
[----:B---3--:R-:W-:Y:S01]  /*08a0*/  FMUL R41, R44, R41 ;  /* 0x000000292c297220 */ /* 0x008fe20000400000 */
[----:B------:R-:W-:Y:S01]  /*08b0*/  FADD R44, R20, 0.0010000000474974513054 ;  /* 0x3a83126f142c7421 */ /* 0x000fe20000000000 */
[----:B------:R-:W-:Y:S02]  /*08c0*/  FSETP.GEU.AND P2, PT, R22, 1.175494350822287508e-38, PT ;  /* 0x008000001600780b */ /* 0x000fe40003f4e000 */
[----:B------:R-:W-:Y:S01]  /*08d0*/  FSEL R20, R16, 1, P4 ;  /* 0x3f80000010147808 */ /* 0x000fe20002000000 */
[----:B------:R-:W-:-:S04]  /*08e0*/  @P6 FMUL R22, R22, 0.25 ;  /* 0x3e80000016166820 */ /* 0x000fc80000400000 */
[----:B------:R-:W-:Y:S01]  /*08f0*/  @!P5 FMUL R20, R20, 16777216 ;  /* 0x4b8000001414d820 */ /* 0x000fe20000400000 */
[----:B-1----:R-:W-:Y:S02]  /*0900*/  FSETP.GT.AND P5, PT, R19, 8.50705917302346158658e+37, PT ;  /* 0x7e8000001300780b */ /* 0x002fe40003fa4000 */
[C---:B------:R-:W-:Y:S01]  /*0910*/  FSETP.GEU.AND P4, PT, R17.reuse, 1.175494350822287508e-38, PT ;  /* 0x008000001100780b */ /* 0x040fe20003f8e000 */
[----:B------:R-:W-:Y:S01]  /*0920*/  @P3 FMUL R17, R17, 0.25 ;  /* 0x3e80000011113820 */ /* 0x000fe20000400000 */
[----:B0-----:R-:W-:Y:S01]  /*0930*/  FMUL R39, R39, R20 ;  /* 0x0000001427277220 */ /* 0x001fe20000400000 */
[----:B------:R-:W-:Y:S02]  /*0940*/  FSEL R20, R16, 1, P3 ;  /* 0x3f80000010147808 */ /* 0x000fe40001800000 */
[----:B------:R-:W-:Y:S01]  /*0950*/  FSETP.GEU.AND P3, PT, R19, 1.175494350822287508e-38, PT ;  /* 0x008000001300780b */ /* 0x000fe20003f6e000 */
[----:B------:R-:W-:Y:S01]  /*0960*/  @!P2 FMUL R22, R22, 16777216 ;  /* 0x4b8000001616a820 */ /* 0x000fe20000400000 */
[----:B------:R-:W0:Y:S01]  /*0970*/  MUFU.SQRT R44, R44 ;  /* 0x0000002c002c7308 */ /* 0x000e220000002000 */
[----:B------:R-:W-:-:S03]  /*0980*/  FSEL R45, R16, 1, P6 ;  /* 0x3f800000102d7808 */ /* 0x000fc60003000000 */
[----:B------:R-:W-:-:S04]  /*0990*/  @P5 FMUL R19, R19, 0.25 ;  /* 0x3e80000013135820 */ /* 0x000fc80000400000 */
[----:B------:R-:W1:Y:S01]  /*09a0*/  MUFU.RCP R28, R22 ;  /* 0x00000016001c7308 */ /* 0x000e620000001000 */
[----:B------:R-:W-:Y:S02]  /*09b0*/  @!P4 FMUL R17, R17, 16777216 ;  /* 0x4b8000001111c820 */ /* 0x000fe40000400000 */
[----:B------:R-:W-:Y:S01]  /*09c0*/  @!P3 FMUL R19, R19, 16777216 ;  /* 0x4b8000001313b820 */ /* 0x000fe20000400000 */
[----:B------:R-:W-:Y:S01]  /*09d0*/  @!P2 FMUL R45, R45, 16777216 ;  /* 0x4b8000002d2da820 */ /* 0x000fe20000400000 */
[----:B0-----:R-:W-:-:S03]  /*09e0*/  FSETP.GT.AND P6, PT, R44, 8.50705917302346158658e+37, PT ;  /* 0x7e8000002c00780b */ /* 0x001fc60003fc4000 */
[----:B------:R-:W0:Y:S08]  /*09f0*/  MUFU.RCP R17, R17 ;  /* 0x0000001100117308 */ /* 0x000e300000001000 */
[----:B------:R3:W3:Y:S01]  /*0a00*/  MUFU.RCP R24, R19 ;  /* 0x0000001300187308 */ /* 0x0006e20000001000 */
[----:B-1----:R-:W-:Y:S01]  /*0a10*/  FMUL R28, R28, R45 ;  /* 0x0000002d1c1c7220 */ /* 0x002fe20000400000 */
[----:B------:R-:W-:-:S02]  /*0a20*/  FSEL R45, R16, 1, P6 ;  /* 0x3f800000102d7808 */ /* 0x000fc40003000000 */
[----:B------:R-:W-:Y:S01]  /*0a30*/  FSEL R16, R16, 1, P5 ;  /* 0x3f80000010107808 */ /* 0x000fe20002800000 */
[----:B------:R-:W-:-:S04]  /*0a40*/  @!P4 FMUL R20, R20, 16777216 ;  /* 0x4b8000001414c820 */ /* 0x000fc80000400000 */
[----:B------:R-:W-:Y:S01]  /*0a50*/  @!P3 FMUL R16, R16, 16777216 ;  /* 0x4b8000001010b820 */ /* 0x000fe20000400000 */
[----:B0-----:R-:W-:Y:S01]  /*0a60*/  FMUL R20, R17, R20 ;  /* 0x0000001411147220 */ /* 0x001fe20000400000 */
[----:B----4-:R-:W-:Y:S01]  /*0a70*/  FADD R13, -R18, R13 ;  /* 0x0000000d120d7221 */ /* 0x010fe20000000100 */
[----:B---3--:R-:W-:Y:S01]  /*0a80*/  CS2R R18, SRZ ;  /* 0x0000000000127805 */ /* 0x008fe2000001ff00 */
[----:B------:R-:W-:Y:S01]  /*0a90*/  FMUL R24, R24, R16 ;  /* 0x0000001018187220 */ /* 0x000fe20000400000 */
[----:B------:R-:W-:-:S06]  /*0aa0*/  CS2R R16, SRZ ;  /* 0x0000000000107805 */ /* 0x000fcc000001ff00 */
[----:B------:R0:W3:Y:S01]  /*0ab0*/  @!P0 LDG.E.128 R16, desc[UR4][R26.64+0x800] ;  /* 0x000800041a108981 */ /* 0x0000e2000c1e1d00 */
[C---:B------:R-:W-:Y:S01]  /*0ac0*/  FSETP.GEU.AND P2, PT, R44.reuse, 1.175494350822287508e-38, PT ;  /* 0x008000002c00780b */ /* 0x040fe20003f4e000 */
[----:B------:R-:W-:-:S12]  /*0ad0*/  @P6 FMUL R44, R44, 0.25 ;  /* 0x3e8000002c2c6820 */ /* 0x000fd80000400000 */
[----:B------:R-:W-:-:S04]  /*0ae0*/  @!P2 FMUL R44, R44, 16777216 ;  /* 0x4b8000002c2ca820 */ /* 0x000fc80000400000 */
[----:B------:R-:W1:Y:S01]  /*0af0*/  MUFU.RCP R22, R44 ;  /* 0x0000002c00167308 */ /* 0x000e620000001000 */
[----:B0-----:R-:W-:Y:S02]  /*0b00*/  MOV R26, RZ ;  /* 0x000000ff001a7202 */ /* 0x001fe40000000f00 */
[----:B------:R-:W-:Y:S01]  /*0b10*/  MOV R27, R29 ;  /* 0x0000001d001b7202 */ /* 0x000fe20000000f00 */
[----:B------:R-:W-:Y:S01]  /*0b20*/  FADD R43, -R43, R12 ;  /* 0x0000000c2b2b7221 */ /* 0x000fe20000000100 */
[----:B------:R-:W-:Y:S01]  /*0b30*/  @!P2 FMUL R45, R45, 16777216 ;  /* 0x4b8000002d2da820 */ /* 0x000fe20000400000 */
[----:B------:R-:W-:-:S04]  /*0b40*/  IMAD.HI R12, R29, -0x3dd1baf9, R26 ;  /* 0xc22e45071d0c7827 */ /* 0x000fc800078e021a */
[----:B-1----:R-:W-:Y:S01]  /*0b50*/  FMUL R22, R22, R45 ;  /* 0x0000002d16167220 */ /* 0x002fe20000400000 */
[----:B------:R-:W-:-:S04]  /*0b60*/  SHF.R.U32.HI R45, RZ, 0x1f, R12 ;  /* 0x0000001fff2d7819 */ /* 0x000fc8000001160c */
[----:B------:R-:W-:Y:S02]  /*0b70*/  LEA.HI.SX32 R45, R12, R45, 0x10 ;  /* 0x0000002d0c2d7211 */ /* 0x000fe400078f82ff */
[----:B------:R-:W-:-:S03]  /*0b80*/  MOV R27, R25 ;  /* 0x00000019001b7202 */ /* 0x000fc60000000f00 */
[----:B------:R-:W-:-:S04]  /*0b90*/  IMAD R12, R45, -0x15180, R29 ;  /* 0xfffeae802d0c7824 */ /* 0x000fc800078e021d */
[----:B------:R-:W-:Y:S02]  /*0ba0*/  IMAD R29, R45, 0x23280, R12 ;  /* 0x000232802d1d7824 */ /* 0x000fe400078e020c */
[----:B------:R-:W-:Y:S02]  /*0bb0*/  IMAD.HI R12, R25, -0x3dd1baf9, R26 ;  /* 0xc22e4507190c7827 */ /* 0x000fe400078e021a */
[----:B------:R-:W0:Y:S02]  /*0bc0*/  LDC.64 R26, c[0x0][0x238] ;  /* 0x00008e00ff1a7b82 */ /* 0x000e240000000a00 */
[----:B------:R-:W-:Y:S01]  /*0bd0*/  FADD R14, -R11, R14 ;  /* 0x0000000e0b0e7221 */ /* 0x000fe20000000100 */
[----:B------:R-:W-:Y:S01]  /*0be0*/  FADD R38, -R38, R15 ;  /* 0x0000000f26267221 */ /* 0x000fe20000000100 */
[----:B------:R-:W-:Y:S01]  /*0bf0*/  SHF.R.U32.HI R45, RZ, 0x1f, R12 ;  /* 0x0000001fff2d7819 */ /* 0x000fe2000001160c */
[----:B------:R-:W-:Y:S01]  /*0c00*/  FMUL R43, R0, R43 ;  /* 0x0000002b002b7220 */ /* 0x000fe20000400000 */
[----:B------:R-:W-:Y:S01]  /*0c10*/  FMUL R42, R42, R13 ;  /* 0x0000000d2a2a7220 */ /* 0x000fe20000400000 */
[----:B------:R-:W-:Y:S01]  /*0c20*/  FMUL R41, R41, R14 ;  /* 0x0000000e29297220 */ /* 0x000fe20000400000 */
[----:B------:R-:W-:Y:S01]  /*0c30*/  LEA.HI.SX32 R45, R12, R45, 0x10 ;  /* 0x0000002d0c2d7211 */ /* 0x000fe200078f82ff */
[----:B------:R-:W-:Y:S01]  /*0c40*/  FMUL R38, R39, R38 ;  /* 0x0000002627267220 */ /* 0x000fe20000400000 */
[----:B-----5:R-:W-:Y:S01]  /*0c50*/  FFMA R34, R43, R37, R34 ;  /* 0x000000252b227223 */ /* 0x020fe20000000022 */
[----:B------:R-:W-:Y:S01]  /*0c60*/  FFMA R5, R42, R40, R5 ;  /* 0x000000282a057223 */ /* 0x000fe20000000005 */
[----:B------:R-:W-:Y:S01]  /*0c70*/  FFMA R35, R41, R35, R6 ;  /* 0x0000002329237223 */ /* 0x000fe20000000006 */
[----:B------:R-:W-:Y:S01]  /*0c80*/  FFMA R36, R38, R36, R7 ;  /* 0x0000002426247223 */ /* 0x000fe20000000007 */
[----:B------:R-:W-:Y:S01]  /*0c90*/  IMAD R12, R45, -0x15180, R25 ;  /* 0xfffeae802d0c7824 */ /* 0x000fe200078e0219 */
[----:B------:R-:W-:-:S02]  /*0ca0*/  FSETP.GEU.AND P5, PT, R34, RZ, PT ;  /* 0x000000ff2200720b */ /* 0x000fc40003fae000 */
[----:B------:R-:W-:Y:S01]  /*0cb0*/  FSETP.GEU.AND P3, PT, R35, RZ, PT ;  /* 0x000000ff2300720b */ /* 0x000fe20003f6e000 */
[----:B------:R-:W-:Y:S01]  /*0cc0*/  IMAD R25, R45, 0x23280, R12 ;  /* 0x000232802d197824 */ /* 0x000fe200078e020c */
[C---:B------:R-:W-:Y:S02]  /*0cd0*/  FSETP.GEU.AND P2, PT, R36.reuse, RZ, PT ;  /* 0x000000ff2400720b */ /* 0x040fe40003f4e000 */
[----:B------:R-:W-:Y:S02]  /*0ce0*/  FSETP.GEU.AND P4, PT, R5, RZ, PT ;  /* 0x000000ff0500720b */ /* 0x000fe40003f8e000 */
[----:B------:R-:W-:Y:S01]  /*0cf0*/  SEL R15, R36, RZ, P2 ;  /* 0x000000ff240f7207 */ /* 0x000fe20001000000 */
[----:B0-----:R-:W-:Y:S01]  /*0d00*/  IMAD.WIDE R6, R25, 0x4, R26 ;  /* 0x0000000419067825 */ /* 0x001fe200078e021a */
[----:B------:R-:W-:Y:S02]  /*0d10*/  SEL R14, R35, RZ, P3 ;  /* 0x000000ff230e7207 */ /* 0x000fe40001800000 */
[----:B------:R-:W-:-:S02]  /*0d20*/  SEL R13, R5, RZ, P4 ;  /* 0x000000ff050d7207 */ /* 0x000fc40002000000 */
[----:B------:R-:W-:-:S05]  /*0d30*/  SEL R12, R34, RZ, P5 ;  /* 0x000000ff220c7207 */ /* 0x000fca0002800000 */
[----:B------:R0:W-:Y:S01]  /*0d40*/  @!P1 STG.E.128 desc[UR4][R6.64], R12 ;  /* 0x0000000c06009986 */ /* 0x0001e2000c101d04 */
[----:B------:R-:W-:-:S04]  /*0d50*/  IMAD.WIDE R26, R29, 0x4, R26 ;  /* 0x000000041d1a7825 */ /* 0x000fc800078e021a */
[----:B---3--:R-:W-:Y:S01]  /*0d60*/  FADD R33, -R33, R16 ;  /* 0x0000001021217221 */ /* 0x008fe20000000100 */
[----:B------:R-:W-:Y:S01]  /*0d70*/  FADD R19, -R32, R19 ;  /* 0x0000001320137221 */ /* 0x000fe20000000100 */
[----:B------:R-:W-:Y:S01]  /*0d80*/  FADD R31, -R31, R18 ;  /* 0x000000121f1f7221 */ /* 0x000fe20000000100 */
[----:B------:R-:W-:Y:S01]  /*0d90*/  FADD R17, -R30, R17 ;  /* 0x000000111e117221 */ /* 0x000fe20000000100 */
[----:B------:R-:W-:Y:S01]  /*0da0*/  FMUL R33, R28, R33 ;  /* 0x000000211c217220 */ /* 0x000fe20000400000 */
[----:B------:R-:W-:Y:S01]  /*0db0*/  FMUL R19, R24, R19 ;  /* 0x0000001318137220 */ /* 0x000fe20000400000 */
[----:B------:R-:W-:Y:S01]  /*0dc0*/  FMUL R22, R22, R31 ;  /* 0x0000001f16167220 */ /* 0x000fe20000400000 */
[----:B------:R-:W-:Y:S01]  /*0dd0*/  FMUL R17, R20, R17 ;  /* 0x0000001114117220 */ /* 0x000fe20000400000 */
[----:B------:R-:W-:Y:S01]  /*0de0*/  FFMA R8, R33, R23, R8 ;  /* 0x0000001721087223 */ /* 0x000fe20000000008 */
[----:B--2---:R-:W-:Y:S01]  /*0df0*/  FFMA R4, R19, R21, R4 ;  /* 0x0000001513047223 */ /* 0x004fe20000000004 */
[----:B------:R-:W-:Y:S01]  /*0e00*/  FFMA R3, R22, R10, R3 ;  /* 0x0000000a16037223 */ /* 0x000fe20000000003 */
[----:B------:R-:W-:-:S02]  /*0e10*/  FFMA R2, R17, R9, R2 ;  /* 0x0000000911027223 */ /* 0x000fc40000000002 */
[----:B------:R-:W-:Y:S02]  /*0e20*/  FSETP.GEU.AND P4, PT, R8, RZ, PT ;  /* 0x000000ff0800720b */ /* 0x000fe40003f8e000 */
[----:B------:R-:W-:Y:S02]  /*0e30*/  FSETP.GEU.AND P1, PT, R4, RZ, PT ;  /* 0x000000ff0400720b */ /* 0x000fe40003f2e000 */
[C---:B------:R-:W-:Y:S02]  /*0e40*/  FSETP.GEU.AND P2, PT, R3.reuse, RZ, PT ;  /* 0x000000ff0300720b */ /* 0x040fe40003f4e000 */
[----:B------:R-:W-:Y:S02]  /*0e50*/  FSETP.GEU.AND P3, PT, R2, RZ, PT ;  /* 0x000000ff0200720b */ /* 0x000fe40003f6e000 */
[----:B------:R-:W-:Y:S02]  /*0e60*/  SEL R11, R4, RZ, P1 ;  /* 0x000000ff040b7207 */ /* 0x000fe40000800000 */
[----:B------:R-:W-:-:S02]  /*0e70*/  SEL R10, R3, RZ, P2 ;  /* 0x000000ff030a7207 */ /* 0x000fc40001000000 */
[----:B------:R-:W-:Y:S02]  /*0e80*/  SEL R9, R2, RZ, P3 ;  /* 0x000000ff02097207 */ /* 0x000fe40001800000 */
[----:B------:R-:W-:Y:S01]  /*0e90*/  SEL R8, R8, RZ, P4 ;  /* 0x000000ff08087207 */ /* 0x000fe20002000000 */
[----:B0-----:R-:W-:Y:S06]  /*0ea0*/  @P0 EXIT ;  /* 0x000000000000094d */ /* 0x001fec0003800000 */
[----:B------:R-:W-:Y:S01]  /*0eb0*/  STG.E.128 desc[UR4][R26.64], R8 ;  /* 0x000000081a007986 */ /* 0x000fe2000c101d04 */
[----:B------:R-:W-:Y:S05]  /*0ec0*/  EXIT ;  /* 0x000000000000794d */ /* 0x000fea0003800000 */
.L_x_0:
[----:B------:R-:W-:-:S00]  /*0ed0*/  BRA `(.L_x_0) ;  /* 0xfffffffc00fc7947 */ /* 0x000fc0000383ffff */
[----:B------:R-:W-:-:S00]  /*0ee0*/  NOP ;  /* 0x0000000000007918 */ /* 0x000fc00000000000 */
        /* <DEDUP_REMOVED lines=9> */
.L_x_1:


//--------------------- .nv.global.init           --------------------------
	.section	.nv.global.init,"aw",@progbits
.nv.global.init:
	.type		_$_str,@object
	.size		_$_str,(_$_str_$_2 - _$_str)
_$_str:
        /*0000*/ 	.byte	0x5f, 0x5f, 0x43, 0x55, 0x44, 0x41, 0x5f, 0x46, 0x54, 0x5a, 0x00
	.type		_$_str_$_2,@object
	.size		_$_str_$_2,(.L_1 - _$_str_$_2)
_$_str_$_2:
        /*000b*/ 	.byte	0x5f, 0x5f, 0x43, 0x55, 0x44, 0x41, 0x5f, 0x50, 0x52, 0x45, 0x43, 0x5f, 0x53, 0x51, 0x52, 0x54
        /*001b*/ 	.byte	0x00
.L_1:


//--------------------- .nv.constant0.triton_poi_fused__native_batch_norm_legit_no_training_relu_4 --------------------------
	.section	.nv.constant0.triton_poi_fused__native_batch_norm_legit_no_training_relu_4,"a",@progbits
	.sectionflags	@""
	.align	4
.nv.constant0.triton_poi_fused__native_batch_norm_legit_no_training_relu_4:
	.zero		580
